	.headerflags	@"EF_CUDA_TEXMODE_UNIFIED EF_CUDA_64BIT_ADDRESS EF_CUDA_ACCELERATORS EF_CUDA_SM90 EF_CUDA_VIRTUAL_SM(EF_CUDA_SM90)"
	.elftype	@"ET_EXEC"


//--------------------- .nv.info                  --------------------------
	.section	.nv.info,"",@"SHT_CUDA_INFO"
	.align	4


	//----- nvinfo : EIATTR_REGCOUNT
	.align		4
        /*0000*/ 	.byte	0x04, 0x2f
        /*0002*/ 	.short	(.L_1 - .L_0)
	.align		4
.L_0:
        /*0004*/ 	.word	index@(triton_poi_fused_add_div_mul_pow_sub_1)
        /*0008*/ 	.word	0x0000001e


	//----- nvinfo : EIATTR_MIN_STACK_SIZE
	.align		4
.L_1:
        /*000c*/ 	.byte	0x04, 0x12
        /*000e*/ 	.short	(.L_3 - .L_2)
	.align		4
.L_2:
        /*0010*/ 	.word	index@(triton_poi_fused_add_div_mul_pow_sub_1)
        /*0014*/ 	.word	0x00000000


	//----- nvinfo : EIATTR_FRAME_SIZE
	.align		4
.L_3:
        /*0018*/ 	.byte	0x04, 0x11
        /*001a*/ 	.short	(.L_5 - .L_4)
	.align		4
.L_4:
        /*001c*/ 	.word	index@(triton_poi_fused_add_div_mul_pow_sub_1)
        /*0020*/ 	.word	0x00000000


	//----- nvinfo : EIATTR_MIN_STACK_SIZE
	.align		4
.L_5:
        /*0024*/ 	.byte	0x04, 0x12
        /*0026*/ 	.short	(.L_7 - .L_6)
	.align		4
.L_6:
        /*0028*/ 	.word	index@(triton_poi_fused_add_div_mul_pow_sub_1)
        /*002c*/ 	.word	0x00000000
.L_7:


//--------------------- .nv.info.triton_poi_fused_add_div_mul_pow_sub_1 --------------------------
	.section	.nv.info.triton_poi_fused_add_div_mul_pow_sub_1,"",@"SHT_CUDA_INFO"
	.sectionflags	@""
	.align	4


	//----- nvinfo : EIATTR_CUDA_API_VERSION
	.align		4
        /*0000*/ 	.byte	0x04, 0x37
        /*0002*/ 	.short	(.L_9 - .L_8)
.L_8:
        /*0004*/ 	.word	0x0000007c


	//----- nvinfo : EIATTR_KPARAM_INFO
	.align		4
.L_9:
        /*0008*/ 	.byte	0x04, 0x17
        /*000a*/ 	.short	(.L_11 - .L_10)
.L_10:
        /*000c*/ 	.word	0x00000000
        /*0010*/ 	.short	0x0007
        /*0012*/ 	.short	0x0038
        /*0014*/ 	.byte	0x00, 0xf0, 0x11, 0x00


	//----- nvinfo : EIATTR_KPARAM_INFO
	.align		4
.L_11:
        /*0018*/ 	.byte	0x04, 0x17
        /*001a*/ 	.short	(.L_13 - .L_12)
.L_12:
        /*001c*/ 	.word	0x00000000
        /*0020*/ 	.short	0x0006
        /*0022*/ 	.short	0x0030
        /*0024*/ 	.byte	0x00, 0xf4, 0x21, 0x00


	//----- nvinfo : EIATTR_KPARAM_INFO
	.align		4
.L_13:
        /*0028*/ 	.byte	0x04, 0x17
        /*002a*/ 	.short	(.L_15 - .L_14)
.L_14:
        /*002c*/ 	.word	0x00000000
        /*0030*/ 	.short	0x0005
        /*0032*/ 	.short	0x0028
        /*0034*/ 	.byte	0x00, 0xf4, 0x21, 0x00


	//----- nvinfo : EIATTR_KPARAM_INFO
	.align		4
.L_15:
        /*0038*/ 	.byte	0x04, 0x17
        /*003a*/ 	.short	(.L_17 - .L_16)
.L_16:
        /*003c*/ 	.word	0x00000000
        /*0040*/ 	.short	0x0004
        /*0042*/ 	.short	0x0020
        /*0044*/ 	.byte	0x00, 0xf4, 0x21, 0x00


	//----- nvinfo : EIATTR_KPARAM_INFO
	.align		4
.L_17:
        /*0048*/ 	.byte	0x04, 0x17
        /*004a*/ 	.short	(.L_19 - .L_18)
.L_18:
        /*004c*/ 	.word	0x00000000
        /*0050*/ 	.short	0x0003
        /*0052*/ 	.short	0x0018
        /*0054*/ 	.byte	0x00, 0xf4, 0x21, 0x00


	//----- nvinfo : EIATTR_KPARAM_INFO
	.align		4
.L_19:
        /*0058*/ 	.byte	0x04, 0x17
        /*005a*/ 	.short	(.L_21 - .L_20)
.L_20:
        /*005c*/ 	.word	0x00000000
        /*0060*/ 	.short	0x0002
        /*0062*/ 	.short	0x0010
        /*0064*/ 	.byte	0x00, 0xf4, 0x21, 0x00


	//----- nvinfo : EIATTR_KPARAM_INFO
	.align		4
.L_21:
        /*0068*/ 	.byte	0x04, 0x17
        /*006a*/ 	.short	(.L_23 - .L_22)
.L_22:
        /*006c*/ 	.word	0x00000000
        /*0070*/ 	.short	0x0001
        /*0072*/ 	.short	0x0008
        /*0074*/ 	.byte	0x00, 0xf4, 0x21, 0x00


	//----- nvinfo : EIATTR_KPARAM_INFO
	.align		4
.L_23:
        /*0078*/ 	.byte	0x04, 0x17
        /*007a*/ 	.short	(.L_25 - .L_24)
.L_24:
        /*007c*/ 	.word	0x00000000
        /*0080*/ 	.short	0x0000
        /*0082*/ 	.short	0x0000
        /*0084*/ 	.byte	0x00, 0xf4, 0x21, 0x00


	//----- nvinfo : EIATTR_SPARSE_MMA_MASK
	.align		4
.L_25:
        /*0088*/ 	.byte	0x03, 0x50
        /*008a*/ 	.short	0x0000


	//----- nvinfo : EIATTR_MAXREG_COUNT
	.align		4
        /*008c*/ 	.byte	0x03, 0x1b
        /*008e*/ 	.short	0x00ff


	//----- nvinfo : EIATTR_EXIT_INSTR_OFFSETS
	.align		4
        /*0090*/ 	.byte	0x04, 0x1c
        /*0092*/ 	.short	(.L_27 - .L_26)


	//   ....[0]....
.L_26:
        /*0094*/ 	.word	0x000005e0


	//   ....[1]....
        /*0098*/ 	.word	0x00000600


	//----- nvinfo : EIATTR_REQNTID
	.align		4
.L_27:
        /*009c*/ 	.byte	0x04, 0x10
        /*009e*/ 	.short	(.L_29 - .L_28)
.L_28:
        /*00a0*/ 	.word	0x00000080
        /*00a4*/ 	.word	0x00000001
        /*00a8*/ 	.word	0x00000001


	//----- nvinfo : EIATTR_CBANK_PARAM_SIZE
	.align		4
.L_29:
        /*00ac*/ 	.byte	0x03, 0x19
        /*00ae*/ 	.short	0x003c


	//----- nvinfo : EIATTR_PARAM_CBANK
	.align		4
        /*00b0*/ 	.byte	0x04, 0x0a
        /*00b2*/ 	.short	(.L_31 - .L_30)
	.align		4
.L_30:
        /*00b4*/ 	.word	index@(.nv.constant0.triton_poi_fused_add_div_mul_pow_sub_1)
        /*00b8*/ 	.short	0x0210
        /*00ba*/ 	.short	0x003c


	//----- nvinfo : EIATTR_SW_WAR
	.align		4
.L_31:
        /*00bc*/ 	.byte	0x04, 0x36
        /*00be*/ 	.short	(.L_33 - .L_32)
.L_32:
        /*00c0*/ 	.word	0x00000008
.L_33:


//--------------------- .nv.callgraph             --------------------------
	.section	.nv.callgraph,"",@"SHT_CUDA_CALLGRAPH"
	.align	4
	.sectionentsize	8
	.align		4
        /*0000*/ 	.word	0x00000000
	.align		4
        /*0004*/ 	.word	0xffffffff
	.align		4
        /*0008*/ 	.word	0x00000000
	.align		4
        /*000c*/ 	.word	0xfffffffe
	.align		4
        /*0010*/ 	.word	0x00000000
	.align		4
        /*0014*/ 	.word	0xfffffffd
	.align		4
        /*0018*/ 	.word	0x00000000
	.align		4
        /*001c*/ 	.word	0xfffffffc


//--------------------- .text.triton_poi_fused_add_div_mul_pow_sub_1 --------------------------
	.section	.text.triton_poi_fused_add_div_mul_pow_sub_1,"ax",@progbits
	.align	128
        .global         triton_poi_fused_add_div_mul_pow_sub_1
        .type           triton_poi_fused_add_div_mul_pow_sub_1,@function
        .size           triton_poi_fused_add_div_mul_pow_sub_1,(.L_x_1 - triton_poi_fused_add_div_mul_pow_sub_1)
        .other          triton_poi_fused_add_div_mul_pow_sub_1,@"STO_CUDA_ENTRY STV_DEFAULT"
triton_poi_fused_add_div_mul_pow_sub_1:
.text.triton_poi_fused_add_div_mul_pow_sub_1:
[----:B------:R-:W0:Y:S01]  /*0000*/  LDC R1, c[0x0][0x28] ;  /* 0x00000a00ff017b82 */ /* 0x000e220000000800 */
[----:B------:R-:W1:Y:S01]  /*0010*/  S2R R0, SR_TID.X ;  /* 0x0000000000007919 */ /* 0x000e620000002100 */
[----:B------:R-:W-:-:S06]  /*0020*/  HFMA2.MMA R2, -RZ, RZ, 0, 0 ;  /* 0x00000000ff027435 */ /* 0x000fcc00000001ff */
[----:B------:R-:W2:Y:S01]  /*0030*/  LDC.64 R14, c[0x0][0x218] ;  /* 0x00008600ff0e7b82 */ /* 0x000ea20000000a00 */
[----:B------:R-:W-:Y:S01]  /*0040*/  CS2R R4, SRZ ;  /* 0x0000000000047805 */ /* 0x000fe2000001ff00 */
[----:B------:R-:W3:Y:S01]  /*0050*/  S2R R3, SR_CTAID.X ;  /* 0x0000000000037919 */ /* 0x000ee20000002500 */
[----:B------:R-:W-:Y:S01]  /*0060*/  CS2R R10, SRZ ;  /* 0x00000000000a7805 */ /* 0x000fe2000001ff00 */
[----:B------:R-:W-:Y:S01]  /*0070*/  ULDC.64 UR4, c[0x0][0x208] ;  /* 0x0000820000047ab9 */ /* 0x000fe20000000a00 */
[----:B------:R-:W-:Y:S02]  /*0080*/  CS2R R6, SRZ ;  /* 0x0000000000067805 */ /* 0x000fe4000001ff00 */
[----:B------:R-:W-:Y:S01]  /*0090*/  CS2R R8, SRZ ;  /* 0x0000000000087805 */ /* 0x000fe2000001ff00 */
[----:B------:R-:W4:Y:S08]  /*00a0*/  LDC.64 R22, c[0x0][0x238] ;  /* 0x00008e00ff167b82 */ /* 0x000f300000000a00 */
[----:B------:R-:W5:Y:S08]  /*00b0*/  LDC.64 R20, c[0x0][0x210] ;  /* 0x00008400ff147b82 */ /* 0x000f700000000a00 */
[----:B------:R-:W5:Y:S01]  /*00c0*/  LDC.64 R16, c[0x0][0x230] ;  /* 0x00008c00ff107b82 */ /* 0x000f620000000a00 */
[----:B-1----:R-:W-:-:S07]  /*00d0*/  SHF.L.U32 R0, R0, 0x1, RZ ;  /* 0x0000000100007819 */ /* 0x002fce00000006ff */
[----:B------:R-:W1:Y:S01]  /*00e0*/  LDC.64 R12, c[0x0][0x220] ;  /* 0x00008800ff0c7b82 */ /* 0x000e620000000a00 */
[----:B------:R-:W-:-:S04]  /*00f0*/  LOP3.LUT R0, R0, 0xfe, RZ, 0xc0, !PT ;  /* 0x000000fe00007812 */ /* 0x000fc800078ec0ff */
[----:B---3--:R-:W-:-:S04]  /*0100*/  LEA R3, R3, R0, 0x8 ;  /* 0x0000000003037211 */ /* 0x008fc800078e40ff */
[C---:B------:R-:W-:Y:S01]  /*0110*/  ISETP.GE.AND P4, PT, R3.reuse, 0xd240, PT ;  /* 0x0000d2400300780c */ /* 0x040fe20003f86270 */
[----:B------:R-:W-:-:S05]  /*0120*/  IMAD.HI R19, R3, -0x6425bedb, R2 ;  /* 0x9bda412503137827 */ /* 0x000fca00078e0202 */
[----:B------:R-:W-:-:S04]  /*0130*/  SHF.R.U32.HI R0, RZ, 0x1f, R19 ;  /* 0x0000001fff007819 */ /* 0x000fc80000011613 */
[----:B------:R-:W-:-:S05]  /*0140*/  LEA.HI.SX32 R19, R19, R0, 0x13 ;  /* 0x0000000013137211 */ /* 0x000fca00078f9aff */
[----:B------:R-:W-:-:S04]  /*0150*/  IMAD R0, R19, -0x3490, R3 ;  /* 0xffffcb7013007824 */ /* 0x000fc800078e0203 */
[----:B--2---:R-:W-:-:S04]  /*0160*/  IMAD.WIDE R14, R0, 0x4, R14 ;  /* 0x00000004000e7825 */ /* 0x004fc800078e020e */
[C---:B----4-:R-:W-:Y:S01]  /*0170*/  IMAD.WIDE R26, R0.reuse, 0x4, R22 ;  /* 0x00000004001a7825 */ /* 0x050fe200078e0216 */
[----:B------:R-:W2:Y:S01]  /*0180*/  @!P4 LDG.E.EL.64 R4, desc[UR4][R14.64] ;  /* 0x000000040e04c981 */ /* 0x000ea2000c2e1b00 */
[----:B------:R-:W3:Y:S02]  /*0190*/  LDC.64 R22, c[0x0][0x228] ;  /* 0x00008a00ff167b82 */ /* 0x000ee40000000a00 */
[C---:B-----5:R-:W-:Y:S01]  /*01a0*/  IMAD.WIDE R20, R0.reuse, 0x4, R20 ;  /* 0x0000000400147825 */ /* 0x060fe200078e0214 */
[----:B------:R-:W2:Y:S03]  /*01b0*/  @!P4 LDG.E.EL.64 R10, desc[UR4][R26.64] ;  /* 0x000000041a0ac981 */ /* 0x000ea6000c2e1b00 */
[----:B0-----:R-:W-:Y:S01]  /*01c0*/  IMAD.WIDE R24, R0, 0x4, R16 ;  /* 0x0000000400187825 */ /* 0x001fe200078e0210 */
[----:B------:R-:W4:Y:S04]  /*01d0*/  @!P4 LDG.E.EL.64 R6, desc[UR4][R20.64] ;  /* 0x000000041406c981 */ /* 0x000f28000c2e1b00 */
[----:B------:R-:W4:Y:S01]  /*01e0*/  @!P4 LDG.E.EL.64 R8, desc[UR4][R24.64] ;  /* 0x000000041808c981 */ /* 0x000f22000c2e1b00 */
[----:B-1----:R-:W-:Y:S01]  /*01f0*/  IMAD.WIDE R18, R19, 0x4, R12 ;  /* 0x0000000413127825 */ /* 0x002fe200078e020c */
[----:B------:R-:W-:-:S04]  /*0200*/  MOV R16, RZ ;  /* 0x000000ff00107202 */ /* 0x000fc80000000f00 */
[----:B------:R-:W5:Y:S04]  /*0210*/  @!P4 LDG.E.EL R2, desc[UR4][R18.64] ;  /* 0x000000041202c981 */ /* 0x000f68000c2e1900 */
[----:B------:R-:W5:Y:S01]  /*0220*/  @!P4 LDG.E.EL R16, desc[UR4][R18.64] ;  /* 0x000000041210c981 */ /* 0x000f62000c2e1900 */
[----:B------:R-:W-:Y:S01]  /*0230*/  CS2R R12, SRZ ;  /* 0x00000000000c7805 */ /* 0x000fe2000001ff00 */
[----:B---3--:R-:W-:-:S05]  /*0240*/  IMAD.WIDE R22, R0, 0x4, R22 ;  /* 0x0000000400167825 */ /* 0x008fca00078e0216 */
[----:B------:R-:W3:Y:S01]  /*0250*/  @!P4 LDG.E.EL.64 R12, desc[UR4][R22.64] ;  /* 0x00000004160cc981 */ /* 0x000ee2000c2e1b00 */
[----:B--2---:R-:W-:Y:S01]  /*0260*/  FFMA R10, -R4, R4, R10 ;  /* 0x00000004040a7223 */ /* 0x004fe2000000010a */
[----:B------:R-:W-:-:S03]  /*0270*/  FFMA R0, -R5, R5, R11 ;  /* 0x0000000505007223 */ /* 0x000fc6000000010b */
[----:B------:R-:W-:Y:S01]  /*0280*/  FMUL R15, R10, 1.0208333730697631836 ;  /* 0x3f82aaab0a0f7820 */ /* 0x000fe20000400000 */
[----:B----4-:R-:W-:Y:S01]  /*0290*/  FFMA R8, -R6, R6, R8 ;  /* 0x0000000606087223 */ /* 0x010fe20000000108 */
[----:B------:R-:W-:-:S03]  /*02a0*/  FFMA R9, -R7, R7, R9 ;  /* 0x0000000707097223 */ /* 0x000fc60000000109 */
[----:B------:R-:W-:Y:S01]  /*02b0*/  FFMA R15, R8, 1.0208333730697631836, R15 ;  /* 0x3f82aaab080f7823 */ /* 0x000fe2000000000f */
[----:B------:R-:W-:Y:S01]  /*02c0*/  FMUL R8, R0, 1.0208333730697631836 ;  /* 0x3f82aaab00087820 */ /* 0x000fe20000400000 */
[----:B------:R-:W-:Y:S01]  /*02d0*/  FMUL R14, R5, R5 ;  /* 0x00000005050e7220 */ /* 0x000fe20000400000 */
[----:B------:R-:W-:Y:S02]  /*02e0*/  FMUL R11, R4, R4 ;  /* 0x00000004040b7220 */ /* 0x000fe40000400000 */
[----:B------:R-:W-:Y:S01]  /*02f0*/  FFMA R17, R9, 1.0208333730697631836, R8 ;  /* 0x3f82aaab09117823 */ /* 0x000fe20000000008 */
[C---:B-----5:R-:W-:Y:S01]  /*0300*/  FMUL R8, R2.reuse, 0.0099999997764825820923 ;  /* 0x3c23d70a02087820 */ /* 0x060fe20000400000 */
[----:B------:R-:W-:Y:S01]  /*0310*/  FFMA R9, R7, R7, R14 ;  /* 0x0000000707097223 */ /* 0x000fe2000000000e */
[----:B------:R-:W-:Y:S01]  /*0320*/  FMUL R2, R2, 0.029999999329447746277 ;  /* 0x3cf5c28f02027820 */ /* 0x000fe20000400000 */
[----:B------:R-:W-:Y:S01]  /*0330*/  FMUL R10, R16, 0.0099999997764825820923 ;  /* 0x3c23d70a100a7820 */ /* 0x000fe20000400000 */
[----:B------:R-:W-:Y:S01]  /*0340*/  FFMA R11, R6, R6, R11 ;  /* 0x00000006060b7223 */ /* 0x000fe2000000000b */
[----:B------:R-:W-:Y:S01]  /*0350*/  FMUL R0, R16, 0.029999999329447746277 ;  /* 0x3cf5c28f10007820 */ /* 0x000fe20000400000 */
[----:B------:R-:W-:Y:S01]  /*0360*/  FFMA R9, R8, R8, R9 ;  /* 0x0000000808097223 */ /* 0x000fe20000000009 */
[----:B------:R-:W-:Y:S01]  /*0370*/  FFMA R14, R2, R2, R17 ;  /* 0x00000002020e7223 */ /* 0x000fe20000000011 */
[----:B------:R-:W-:Y:S01]  /*0380*/  FFMA R11, R10, R10, R11 ;  /* 0x0000000a0a0b7223 */ /* 0x000fe2000000000b */
[----:B------:R-:W-:-:S02]  /*0390*/  FFMA R16, R0, R0, R15 ;  /* 0x0000000000107223 */ /* 0x000fc4000000000f */
[----:B------:R-:W-:Y:S02]  /*03a0*/  FMUL R9, R9, R14 ;  /* 0x0000000e09097220 */ /* 0x000fe40000400000 */
[----:B------:R-:W-:-:S03]  /*03b0*/  FMUL R16, R11, R16 ;  /* 0x000000100b107220 */ /* 0x000fc60000400000 */
[C---:B------:R-:W-:Y:S02]  /*03c0*/  FSETP.GT.AND P1, PT, |R9|.reuse, 8.50705917302346158658e+37, PT ;  /* 0x7e8000000900780b */ /* 0x040fe40003f24200 */
[C---:B------:R-:W-:Y:S02]  /*03d0*/  FSETP.GT.AND P0, PT, |R16|.reuse, 8.50705917302346158658e+37, PT ;  /* 0x7e8000001000780b */ /* 0x040fe40003f04200 */
[----:B------:R-:W-:Y:S02]  /*03e0*/  FSETP.GEU.AND P3, PT, |R9|, 1.175494350822287508e-38, PT ;  /* 0x008000000900780b */ /* 0x000fe40003f6e200 */
[----:B------:R-:W-:Y:S01]  /*03f0*/  FSETP.GEU.AND P2, PT, |R16|, 1.175494350822287508e-38, PT ;  /* 0x008000001000780b */ /* 0x000fe20003f4e200 */
[----:B------:R-:W-:Y:S01]  /*0400*/  FMUL R10, R10, R10 ;  /* 0x0000000a0a0a7220 */ /* 0x000fe20000400000 */
[----:B------:R-:W-:Y:S01]  /*0410*/  FADD R11, R6, R6 ;  /* 0x00000006060b7221 */ /* 0x000fe20000000000 */
[----:B---3--:R-:W-:Y:S01]  /*0420*/  FFMA R12, R4, -R6, R12 ;  /* 0x80000006040c7223 */ /* 0x008fe2000000000c */
[----:B------:R-:W-:-:S02]  /*0430*/  FFMA R13, R5, -R7, R13 ;  /* 0x80000007050d7223 */ /* 0x000fc4000000000d */
[----:B------:R-:W-:Y:S01]  /*0440*/  FFMA R10, R11, R4, R10 ;  /* 0x000000040b0a7223 */ /* 0x000fe2000000000a */
[----:B------:R-:W-:Y:S01]  /*0450*/  FADD R4, R7, R7 ;  /* 0x0000000707047221 */ /* 0x000fe20000000000 */
[----:B------:R-:W-:Y:S01]  /*0460*/  @P1 FMUL R9, R9, 0.25 ;  /* 0x3e80000009091820 */ /* 0x000fe20000400000 */
[----:B------:R-:W0:Y:S01]  /*0470*/  LDC.64 R6, c[0x0][0x240] ;  /* 0x00009000ff067b82 */ /* 0x000e220000000a00 */
[----:B------:R-:W-:Y:S01]  /*0480*/  FMUL R15, R12, 1.0208333730697631836 ;  /* 0x3f82aaab0c0f7820 */ /* 0x000fe20000400000 */
[----:B------:R-:W-:Y:S01]  /*0490*/  FMUL R14, R13, 1.0208333730697631836 ;  /* 0x3f82aaab0d0e7820 */ /* 0x000fe20000400000 */
[----:B------:R-:W-:Y:S01]  /*04a0*/  @P0 FMUL R16, R16, 0.25 ;  /* 0x3e80000010100820 */ /* 0x000fe20000400000 */
[----:B------:R-:W-:Y:S01]  /*04b0*/  @!P3 FMUL R9, R9, 16777216 ;  /* 0x4b8000000909b820 */ /* 0x000fe20000400000 */
[----:B------:R-:W-:Y:S01]  /*04c0*/  FMUL R11, R8, R8 ;  /* 0x00000008080b7220 */ /* 0x000fe20000400000 */
[----:B------:R-:W-:Y:S01]  /*04d0*/  FFMA R15, R12, 1.0208333730697631836, R15 ;  /* 0x3f82aaab0c0f7823 */ /* 0x000fe2000000000f */
[----:B------:R-:W-:Y:S01]  /*04e0*/  FFMA R13, R13, 1.0208333730697631836, R14 ;  /* 0x3f82aaab0d0d7823 */ /* 0x000fe2000000000e */
[----:B------:R-:W-:Y:S01]  /*04f0*/  @!P2 FMUL R16, R16, 16777216 ;  /* 0x4b8000001010a820 */ /* 0x000fe20000400000 */
[----:B------:R-:W-:Y:S01]  /*0500*/  FFMA R4, R4, R5, R11 ;  /* 0x0000000504047223 */ /* 0x000fe2000000000b */
[----:B------:R-:W-:Y:S01]  /*0510*/  FFMA R15, R0, R0, R15 ;  /* 0x00000000000f7223 */ /* 0x000fe2000000000f */
[----:B------:R-:W-:Y:S01]  /*0520*/  FFMA R13, R2, R2, R13 ;  /* 0x00000002020d7223 */ /* 0x000fe2000000000d */
[----:B------:R-:W1:Y:S02]  /*0530*/  MUFU.RCP R17, R16 ;  /* 0x0000001000117308 */ /* 0x000e640000001000 */
[----:B------:R-:W-:Y:S01]  /*0540*/  FMUL R10, R10, R15 ;  /* 0x0000000f0a0a7220 */ /* 0x000fe20000400000 */
[----:B------:R-:W-:-:S05]  /*0550*/  FMUL R4, R4, R13 ;  /* 0x0000000d04047220 */ /* 0x000fca0000400000 */
[----:B------:R-:W2:Y:S01]  /*0560*/  MUFU.RCP R9, R9 ;  /* 0x0000000900097308 */ /* 0x000ea20000001000 */
[----:B------:R-:W-:Y:S01]  /*0570*/  @P0 FMUL R10, R10, 0.25 ;  /* 0x3e8000000a0a0820 */ /* 0x000fe20000400000 */
[----:B------:R-:W-:-:S03]  /*0580*/  @P1 FMUL R4, R4, 0.25 ;  /* 0x3e80000004041820 */ /* 0x000fc60000400000 */
[----:B------:R-:W-:Y:S01]  /*0590*/  @!P2 FMUL R10, R10, 16777216 ;  /* 0x4b8000000a0aa820 */ /* 0x000fe20000400000 */
[----:B------:R-:W-:Y:S01]  /*05a0*/  @!P3 FMUL R4, R4, 16777216 ;  /* 0x4b8000000404b820 */ /* 0x000fe20000400000 */
[----:B0-----:R-:W-:-:S04]  /*05b0*/  IMAD.WIDE R6, R3, 0x4, R6 ;  /* 0x0000000403067825 */ /* 0x001fc800078e0206 */
[----:B-1----:R-:W-:Y:S01]  /*05c0*/  FMUL R10, R17, R10 ;  /* 0x0000000a110a7220 */ /* 0x002fe20000400000 */
[----:B--2---:R-:W-:Y:S01]  /*05d0*/  FMUL R11, R9, R4 ;  /* 0x00000004090b7220 */ /* 0x004fe20000400000 */
[----:B------:R-:W-:Y:S06]  /*05e0*/  @P4 EXIT ;  /* 0x000000000000494d */ /* 0x000fec0003800000 */
[----:B------:R-:W-:Y:S01]  /*05f0*/  STG.E.64 desc[UR4][R6.64], R10 ;  /* 0x0000000a06007986 */ /* 0x000fe2000c101b04 */
[----:B------:R-:W-:Y:S05]  /*0600*/  EXIT ;  /* 0x000000000000794d */ /* 0x000fea0003800000 */
.L_x_0:
[----:B------:R-:W-:-:S00]  /*0610*/  BRA `(.L_x_0) ;  /* 0xfffffffc00fc7947 */ /* 0x000fc0000383ffff */
[----:B------:R-:W-:-:S00]  /*0620*/  NOP ;  /* 0x0000000000007918 */ /* 0x000fc00000000000 */
        /* <DEDUP_REMOVED lines=13> */
.L_x_1:


//--------------------- .nv.constant0.triton_poi_fused_add_div_mul_pow_sub_1 --------------------------
	.section	.nv.constant0.triton_poi_fused_add_div_mul_pow_sub_1,"a",@progbits
	.sectionflags	@""
	.align	4
.nv.constant0.triton_poi_fused_add_div_mul_pow_sub_1:
	.zero		588
